//
// Generated by NVIDIA NVVM Compiler
//
// Compiler Build ID: CL-36424714
// Cuda compilation tools, release 13.0, V13.0.88
// Based on NVVM 20.0.0
//

.version 9.0
.target sm_100
.address_size 64

	// .globl	_Z16reduction_kernelILi256ELi8EEvPKfPfm
// _ZZ16reduction_kernelILi256ELi8EEvPKfPfmE8warpSums has been demoted

.visible .entry _Z16reduction_kernelILi256ELi8EEvPKfPfm(
	.param .u64 .ptr .align 1 _Z16reduction_kernelILi256ELi8EEvPKfPfm_param_0,
	.param .u64 .ptr .align 1 _Z16reduction_kernelILi256ELi8EEvPKfPfm_param_1,
	.param .u64 _Z16reduction_kernelILi256ELi8EEvPKfPfm_param_2
)
{
	.reg .pred 	%p<33>;
	.reg .b32 	%r<55>;
	.reg .b32 	%f<70>;
	.reg .b64 	%rd<39>;
	// demoted variable
	.shared .align 4 .b8 _ZZ16reduction_kernelILi256ELi8EEvPKfPfmE8warpSums[32];
	ld.param.u64 	%rd14, [_Z16reduction_kernelILi256ELi8EEvPKfPfm_param_0];
	ld.param.u64 	%rd12, [_Z16reduction_kernelILi256ELi8EEvPKfPfm_param_1];
	ld.param.u64 	%rd13, [_Z16reduction_kernelILi256ELi8EEvPKfPfm_param_2];
	cvta.to.global.u64 	%rd1, %rd14;
	mov.u32 	%r1, %tid.x;
	and.b32  	%r2, %r1, 31;
	mov.u32 	%r9, %ctaid.x;
	shl.b32 	%r10, %r9, 11;
	or.b32  	%r3, %r10, %r1;
	mov.u32 	%r11, %nctaid.x;
	shl.b32 	%r4, %r11, 11;
	cvt.u64.u32 	%rd15, %r3;
	setp.le.u64 	%p2, %rd13, %rd15;
	mul.wide.u32 	%rd16, %r3, 4;
	add.s64 	%rd2, %rd1, %rd16;
	mov.f32 	%f59, 0f00000000;
	@%p2 bra 	$L__BB0_2;
	ld.global.nc.f32 	%f30, [%rd2];
	add.f32 	%f59, %f30, 0f00000000;
$L__BB0_2:
	add.s32 	%r12, %r3, 256;
	cvt.u64.u32 	%rd17, %r12;
	setp.le.u64 	%p3, %rd13, %rd17;
	@%p3 bra 	$L__BB0_4;
	ld.global.nc.f32 	%f31, [%rd2+1024];
	add.f32 	%f59, %f59, %f31;
$L__BB0_4:
	add.s32 	%r13, %r3, 512;
	cvt.u64.u32 	%rd18, %r13;
	setp.le.u64 	%p4, %rd13, %rd18;
	@%p4 bra 	$L__BB0_6;
	ld.global.nc.f32 	%f32, [%rd2+2048];
	add.f32 	%f59, %f59, %f32;
$L__BB0_6:
	add.s32 	%r14, %r3, 768;
	cvt.u64.u32 	%rd19, %r14;
	setp.le.u64 	%p5, %rd13, %rd19;
	@%p5 bra 	$L__BB0_8;
	ld.global.nc.f32 	%f33, [%rd2+3072];
	add.f32 	%f59, %f59, %f33;
$L__BB0_8:
	add.s32 	%r15, %r3, 1024;
	cvt.u64.u32 	%rd20, %r15;
	setp.le.u64 	%p6, %rd13, %rd20;
	@%p6 bra 	$L__BB0_10;
	ld.global.nc.f32 	%f34, [%rd2+4096];
	add.f32 	%f59, %f59, %f34;
$L__BB0_10:
	add.s32 	%r16, %r3, 1280;
	cvt.u64.u32 	%rd3, %r16;
	setp.le.u64 	%p7, %rd13, %rd3;
	@%p7 bra 	$L__BB0_12;
	shl.b64 	%rd21, %rd3, 2;
	add.s64 	%rd22, %rd1, %rd21;
	ld.global.nc.f32 	%f35, [%rd22];
	add.f32 	%f59, %f59, %f35;
$L__BB0_12:
	add.s32 	%r17, %r3, 1536;
	cvt.u64.u32 	%rd4, %r17;
	setp.le.u64 	%p8, %rd13, %rd4;
	@%p8 bra 	$L__BB0_14;
	shl.b64 	%rd23, %rd4, 2;
	add.s64 	%rd24, %rd1, %rd23;
	ld.global.nc.f32 	%f36, [%rd24];
	add.f32 	%f59, %f59, %f36;
$L__BB0_14:
	add.s32 	%r18, %r3, 1792;
	cvt.u64.u32 	%rd5, %r18;
	setp.le.u64 	%p9, %rd13, %rd5;
	@%p9 bra 	$L__BB0_16;
	shl.b64 	%rd25, %rd5, 2;
	add.s64 	%rd26, %rd1, %rd25;
	ld.global.nc.f32 	%f37, [%rd26];
	add.f32 	%f59, %f59, %f37;
$L__BB0_16:
	add.s32 	%r53, %r3, %r4;
	cvt.u64.u32 	%rd27, %r53;
	setp.le.u64 	%p10, %rd13, %rd27;
	@%p10 bra 	$L__BB0_17;
	bra.uni 	$L__BB0_26;
$L__BB0_17:
	mov.b32 	%r30, %f59;
	shfl.sync.down.b32	%r31|%p20, %r30, 16, 31, -1;
	mov.b32 	%f42, %r31;
	add.f32 	%f43, %f59, %f42;
	mov.b32 	%r32, %f43;
	shfl.sync.down.b32	%r33|%p21, %r32, 8, 31, -1;
	mov.b32 	%f44, %r33;
	add.f32 	%f45, %f43, %f44;
	mov.b32 	%r34, %f45;
	shfl.sync.down.b32	%r35|%p22, %r34, 4, 31, -1;
	mov.b32 	%f46, %r35;
	add.f32 	%f47, %f45, %f46;
	mov.b32 	%r36, %f47;
	shfl.sync.down.b32	%r37|%p23, %r36, 2, 31, -1;
	mov.b32 	%f48, %r37;
	add.f32 	%f49, %f47, %f48;
	mov.b32 	%r38, %f49;
	shfl.sync.down.b32	%r39|%p24, %r38, 1, 31, -1;
	mov.b32 	%f50, %r39;
	add.f32 	%f25, %f49, %f50;
	setp.ne.s32 	%p25, %r2, 0;
	@%p25 bra 	$L__BB0_19;
	shr.u32 	%r40, %r1, 3;
	and.b32  	%r41, %r40, 124;
	mov.u32 	%r42, _ZZ16reduction_kernelILi256ELi8EEvPKfPfmE8warpSums;
	add.s32 	%r43, %r42, %r41;
	st.shared.f32 	[%r43], %f25;
$L__BB0_19:
	bar.sync 	0;
	setp.gt.u32 	%p26, %r1, 31;
	@%p26 bra 	$L__BB0_24;
	setp.gt.u32 	%p27, %r2, 7;
	mov.f32 	%f69, 0f00000000;
	@%p27 bra 	$L__BB0_22;
	shl.b32 	%r44, %r2, 2;
	mov.u32 	%r45, _ZZ16reduction_kernelILi256ELi8EEvPKfPfmE8warpSums;
	add.s32 	%r46, %r45, %r44;
	ld.shared.f32 	%f69, [%r46];
$L__BB0_22:
	setp.ne.s32 	%p28, %r2, 0;
	mov.b32 	%r47, %f69;
	shfl.sync.down.b32	%r48|%p29, %r47, 4, 31, -1;
	mov.b32 	%f52, %r48;
	add.f32 	%f53, %f69, %f52;
	mov.b32 	%r49, %f53;
	shfl.sync.down.b32	%r50|%p30, %r49, 2, 31, -1;
	mov.b32 	%f54, %r50;
	add.f32 	%f55, %f53, %f54;
	mov.b32 	%r51, %f55;
	shfl.sync.down.b32	%r52|%p31, %r51, 1, 31, -1;
	mov.b32 	%f56, %r52;
	add.f32 	%f28, %f55, %f56;
	@%p28 bra 	$L__BB0_24;
	cvta.to.global.u64 	%rd37, %rd12;
	atom.global.add.f32 	%f57, [%rd37], %f28;
$L__BB0_24:
	ret;
$L__BB0_25:
	cvt.u32.u64 	%r29, %rd6;
	add.s32 	%r53, %r29, %r4;
	cvt.u64.u32 	%rd36, %r53;
	setp.le.u64 	%p19, %rd13, %rd36;
	@%p19 bra 	$L__BB0_17;
$L__BB0_26:
	cvt.u64.u32 	%rd6, %r53;
	setp.le.u64 	%p11, %rd13, %rd6;
	@%p11 bra 	$L__BB0_25;
	mov.b32 	%r54, 256;
	mov.pred 	%p32, -1;
	mov.u64 	%rd38, %rd6;
$L__BB0_28:
	.pragma "nounroll";
	cvt.u32.u64 	%r20, %rd6;
	shl.b64 	%rd28, %rd38, 2;
	add.s64 	%rd29, %rd1, %rd28;
	ld.global.nc.f32 	%f38, [%rd29];
	add.f32 	%f59, %f59, %f38;
	add.s32 	%r21, %r54, %r20;
	cvt.u64.u32 	%rd8, %r21;
	setp.le.u64 	%p13, %rd13, %rd8;
	@%p13 bra 	$L__BB0_25;
	cvt.u32.u64 	%r22, %rd8;
	shl.b64 	%rd30, %rd8, 2;
	add.s64 	%rd31, %rd1, %rd30;
	ld.global.nc.f32 	%f39, [%rd31];
	add.f32 	%f59, %f59, %f39;
	add.s32 	%r23, %r22, 256;
	cvt.u64.u32 	%rd9, %r23;
	setp.le.u64 	%p14, %rd13, %rd9;
	@%p14 bra 	$L__BB0_25;
	shl.b64 	%rd32, %rd9, 2;
	add.s64 	%rd33, %rd1, %rd32;
	ld.global.nc.f32 	%f40, [%rd33];
	add.f32 	%f59, %f59, %f40;
	add.s32 	%r25, %r22, 512;
	cvt.u64.u32 	%rd10, %r25;
	setp.le.u64 	%p15, %rd13, %rd10;
	@%p15 bra 	$L__BB0_25;
	shl.b64 	%rd34, %rd10, 2;
	add.s64 	%rd35, %rd1, %rd34;
	ld.global.nc.f32 	%f41, [%rd35];
	add.f32 	%f59, %f59, %f41;
	add.s32 	%r28, %r22, 768;
	cvt.u64.u32 	%rd38, %r28;
	setp.gt.u64 	%p17, %rd13, %rd38;
	and.pred  	%p18, %p32, %p17;
	mov.b32 	%r54, 1280;
	mov.pred 	%p32, 0;
	@%p18 bra 	$L__BB0_28;
	bra.uni 	$L__BB0_25;

}


// ===== COMPILED SASS (sm_100) =====

	.target	sm_100

	.elftype	@"ET_EXEC"


//--------------------- .note.nv.tkinfo           --------------------------
	.section	.note.nv.tkinfo,"",@"SHT_NOTE"
	.sectionflags	@"SHF_NOTE_NV_TKINFO"
	.tkinfo
        /*0018*/ 	.word	0x00000002
        /*0030*/ 	.string	""
        /*0030*/ 	.string	"ptxas"
        /*0030*/ 	.string	"Cuda compilation tools, release 13.0, V13.0.88"
        /*0030*/ 	.string	"Build cuda_13.0.r13.0/compiler.36424714_0"
        /*0030*/ 	.string	"-arch sm_100 -m 64 "



//--------------------- .note.nv.cuinfo           --------------------------
	.section	.note.nv.cuinfo,"",@"SHT_NOTE"
	.sectionflags	@"SHF_NOTE_NV_CUINFO"
        /*0018*/ 	.short	0x0002
        /*001a*/ 	.short	0x0064
        /*001c*/ 	.short	0x0082
	.zero		2


//--------------------- .nv.info                  --------------------------
	.section	.nv.info,"",@"SHT_CUDA_INFO"
	.align	4


	//----- nvinfo : EIATTR_REGCOUNT
	.align		4
        /*0000*/ 	.byte	0x04, 0x2f
        /*0002*/ 	.short	(.L_1 - .L_0)
	.align		4
.L_0:
        /*0004*/ 	.word	index@(_Z16reduction_kernelILi256ELi8EEvPKfPfm)
        /*0008*/ 	.word	0x00000016


	//----- nvinfo : EIATTR_FRAME_SIZE
	.align		4
.L_1:
        /*000c*/ 	.byte	0x04, 0x11
        /*000e*/ 	.short	(.L_3 - .L_2)
	.align		4
.L_2:
        /*0010*/ 	.word	index@(_Z16reduction_kernelILi256ELi8EEvPKfPfm)
        /*0014*/ 	.word	0x00000000


	//----- nvinfo : EIATTR_MIN_STACK_SIZE
	.align		4
.L_3:
        /*0018*/ 	.byte	0x04, 0x12
        /*001a*/ 	.short	(.L_5 - .L_4)
	.align		4
.L_4:
        /*001c*/ 	.word	index@(_Z16reduction_kernelILi256ELi8EEvPKfPfm)
        /*0020*/ 	.word	0x00000000
.L_5:


//--------------------- .nv.compat                --------------------------
	.section	.nv.compat,"",@"SHT_CUDA_COMPAT_INFO"
	.align	4
        /*0000*/ 	.byte	0x02, 0x09, 0x00, 0x00, 0x02, 0x02, 0x01, 0x00, 0x02, 0x05, 0x05, 0x00, 0x03, 0x07, 0x01, 0x01
        /*0010*/ 	.byte	0x02, 0x03, 0x00, 0x00, 0x02, 0x06, 0x01, 0x00, 0x04, 0x0b, 0x08, 0x00, 0x09, 0x00, 0x00, 0x00
        /*0020*/ 	.byte	0x00, 0x00, 0x00, 0x00


//--------------------- .nv.info._Z16reduction_kernelILi256ELi8EEvPKfPfm --------------------------
	.section	.nv.info._Z16reduction_kernelILi256ELi8EEvPKfPfm,"",@"SHT_CUDA_INFO"
	.sectionflags	@""
	.align	4


	//----- nvinfo : EIATTR_CUDA_API_VERSION
	.align		4
        /*0000*/ 	.byte	0x04, 0x37
        /*0002*/ 	.short	(.L_7 - .L_6)
.L_6:
        /*0004*/ 	.word	0x00000082


	//----- nvinfo : EIATTR_KPARAM_INFO
	.align		4
.L_7:
        /*0008*/ 	.byte	0x04, 0x17
        /*000a*/ 	.short	(.L_9 - .L_8)
.L_8:
        /*000c*/ 	.word	0x00000000
        /*0010*/ 	.short	0x0002
        /*0012*/ 	.short	0x0010
        /*0014*/ 	.byte	0x00, 0xf0, 0x21, 0x00


	//----- nvinfo : EIATTR_KPARAM_INFO
	.align		4
.L_9:
        /*0018*/ 	.byte	0x04, 0x17
        /*001a*/ 	.short	(.L_11 - .L_10)
.L_10:
        /*001c*/ 	.word	0x00000000
        /*0020*/ 	.short	0x0001
        /*0022*/ 	.short	0x0008
        /*0024*/ 	.byte	0x00, 0xf5, 0x21, 0x00


	//----- nvinfo : EIATTR_KPARAM_INFO
	.align		4
.L_11:
        /*0028*/ 	.byte	0x04, 0x17
        /*002a*/ 	.short	(.L_13 - .L_12)
.L_12:
        /*002c*/ 	.word	0x00000000
        /*0030*/ 	.short	0x0000
        /*0032*/ 	.short	0x0000
        /*0034*/ 	.byte	0x00, 0xf5, 0x21, 0x00


	//----- nvinfo : EIATTR_SPARSE_MMA_MASK
	.align		4
.L_13:
        /*0038*/ 	.byte	0x03, 0x50
        /*003a*/ 	.short	0x0000


	//----- nvinfo : EIATTR_MAXREG_COUNT
	.align		4
        /*003c*/ 	.byte	0x03, 0x1b
        /*003e*/ 	.short	0x00ff


	//----- nvinfo : EIATTR_NUM_BARRIERS
	.align		4
        /*0040*/ 	.byte	0x02, 0x4c
        /*0042*/ 	.byte	0x01
	.zero		1


	//----- nvinfo : EIATTR_MERCURY_ISA_VERSION
	.align		4
        /*0044*/ 	.byte	0x03, 0x5f
        /*0046*/ 	.short	0x0101


	//----- nvinfo : EIATTR_COOP_GROUP_MASK_REGIDS
	.align		4
        /*0048*/ 	.byte	0x04, 0x29
        /*004a*/ 	.short	(.L_15 - .L_14)


	//   ....[0]....
.L_14:
        /*004c*/ 	.word	0xffffffff


	//   ....[1]....
        /*0050*/ 	.word	0xffffffff


	//   ....[2]....
        /*0054*/ 	.word	0xffffffff


	//   ....[3]....
        /*0058*/ 	.word	0xffffffff


	//   ....[4]....
        /*005c*/ 	.word	0xffffffff


	//   ....[5]....
        /*0060*/ 	.word	0xffffffff


	//   ....[6]....
        /*0064*/ 	.word	0xffffffff


	//   ....[7]....
        /*0068*/ 	.word	0xffffffff


	//----- nvinfo : EIATTR_COOP_GROUP_INSTR_OFFSETS
	.align		4
.L_15:
        /*006c*/ 	.byte	0x04, 0x28
        /*006e*/ 	.short	(.L_17 - .L_16)


	//   ....[0]....
.L_16:
        /*0070*/ 	.word	0x00000790


	//   ....[1]....
        /*0074*/ 	.word	0x00000800


	//   ....[2]....
        /*0078*/ 	.word	0x00000840


	//   ....[3]....
        /*007c*/ 	.word	0x00000870


	//   ....[4]....
        /*0080*/ 	.word	0x00000890


	//   ....[5]....
        /*0084*/ 	.word	0x00000950


	//   ....[6]....
        /*0088*/ 	.word	0x00000970


	//   ....[7]....
        /*008c*/ 	.word	0x00000990


	//----- nvinfo : EIATTR_VRC_CTA_INIT_COUNT
	.align		4
.L_17:
        /*0090*/ 	.byte	0x02, 0x4a
	.zero		1
	.zero		1


	//----- nvinfo : EIATTR_EXIT_INSTR_OFFSETS
	.align		4
        /*0094*/ 	.byte	0x04, 0x1c
        /*0096*/ 	.short	(.L_19 - .L_18)


	//   ....[0]....
.L_18:
        /*0098*/ 	.word	0x000008d0


	//   ....[1]....
        /*009c*/ 	.word	0x000009a0


	//   ....[2]....
        /*00a0*/ 	.word	0x000009e0


	//----- nvinfo : EIATTR_CRS_STACK_SIZE
	.align		4
.L_19:
        /*00a4*/ 	.byte	0x04, 0x1e
        /*00a6*/ 	.short	(.L_21 - .L_20)
.L_20:
        /*00a8*/ 	.word	0x00000000


	//----- nvinfo : EIATTR_CBANK_PARAM_SIZE
	.align		4
.L_21:
        /*00ac*/ 	.byte	0x03, 0x19
        /*00ae*/ 	.short	0x0018


	//----- nvinfo : EIATTR_PARAM_CBANK
	.align		4
        /*00b0*/ 	.byte	0x04, 0x0a
        /*00b2*/ 	.short	(.L_23 - .L_22)
	.align		4
.L_22:
        /*00b4*/ 	.word	index@(.nv.constant0._Z16reduction_kernelILi256ELi8EEvPKfPfm)
        /*00b8*/ 	.short	0x0380
        /*00ba*/ 	.short	0x0018


	//----- nvinfo : EIATTR_SW_WAR
	.align		4
.L_23:
        /*00bc*/ 	.byte	0x04, 0x36
        /*00be*/ 	.short	(.L_25 - .L_24)
.L_24:
        /*00c0*/ 	.word	0x00000008
.L_25:


//--------------------- .nv.callgraph             --------------------------
	.section	.nv.callgraph,"",@"SHT_CUDA_CALLGRAPH"
	.align	4
	.sectionentsize	8
	.align		4
        /*0000*/ 	.word	0x00000000
	.align		4
        /*0004*/ 	.word	0xffffffff
	.align		4
        /*0008*/ 	.word	0x00000000
	.align		4
        /*000c*/ 	.word	0xfffffffe
	.align		4
        /*0010*/ 	.word	0x00000000
	.align		4
        /*0014*/ 	.word	0xfffffffd
	.align		4
        /*0018*/ 	.word	0x00000000
	.align		4
        /*001c*/ 	.word	0xfffffffc


//--------------------- .text._Z16reduction_kernelILi256ELi8EEvPKfPfm --------------------------
	.section	.text._Z16reduction_kernelILi256ELi8EEvPKfPfm,"ax",@progbits
	.align	128
        .global         _Z16reduction_kernelILi256ELi8EEvPKfPfm
        .type           _Z16reduction_kernelILi256ELi8EEvPKfPfm,@function
        .size           _Z16reduction_kernelILi256ELi8EEvPKfPfm,(.L_x_7 - _Z16reduction_kernelILi256ELi8EEvPKfPfm)
        .other          _Z16reduction_kernelILi256ELi8EEvPKfPfm,@"STO_CUDA_ENTRY STV_DEFAULT"
_Z16reduction_kernelILi256ELi8EEvPKfPfm:
.text._Z16reduction_kernelILi256ELi8EEvPKfPfm:
[----:B------:R-:W-:Y:S01]  /*0000*/  LDC R1, c[0x0][0x37c] ;  /* 0x0000df00ff017b82 */ /* 0x000fe20000000800 */
[----:B------:R-:W0:Y:S07]  /*0010*/  S2R R12, SR_TID.X ;  /* 0x00000000000c7919 */ /* 0x000e2e0000002100 */
[----:B------:R-:W1:Y:S01]  /*0020*/  S2UR UR4, SR_CTAID.X ;  /* 0x00000000000479c3 */ /* 0x000e620000002500 */
[----:B------:R-:W2:Y:S07]  /*0030*/  LDCU.64 UR6, c[0x0][0x390] ;  /* 0x00007200ff0677ac */ /* 0x000eae0008000a00 */
[----:B------:R-:W3:Y:S01]  /*0040*/  LDC.64 R6, c[0x0][0x380] ;  /* 0x0000e000ff067b82 */ /* 0x000ee20000000a00 */
[----:B------:R-:W-:Y:S01]  /*0050*/  IMAD.MOV.U32 R0, RZ, RZ, RZ ;  /* 0x000000ffff007224 */ /* 0x000fe200078e00ff */
[----:B------:R-:W4:Y:S01]  /*0060*/  LDCU.64 UR8, c[0x0][0x390] ;  /* 0x00007200ff0877ac */ /* 0x000f220008000a00 */
[----:B-1----:R-:W-:-:S06]  /*0070*/  USHF.L.U32 UR4, UR4, 0xb, URZ ;  /* 0x0000000b04047899 */ /* 0x002fcc00080006ff */
[----:B0-----:R-:W-:-:S05]  /*0080*/  LOP3.LUT R10, R12, UR4, RZ, 0xfc, !PT ;  /* 0x000000040c0a7c12 */ /* 0x001fca000f8efcff */
[----:B------:R-:W0:Y:S01]  /*0090*/  LDCU.64 UR4, c[0x0][0x358] ;  /* 0x00006b00ff0477ac */ /* 0x000e220008000a00 */
[C---:B--2---:R-:W-:Y:S01]  /*00a0*/  ISETP.GE.U32.AND P6, PT, R10.reuse, UR6, PT ;  /* 0x000000060a007c0c */ /* 0x044fe2000bfc6070 */
[----:B---3--:R-:W-:-:S03]  /*00b0*/  IMAD.WIDE.U32 R6, R10, 0x4, R6 ;  /* 0x000000040a067825 */ /* 0x008fc600078e0006 */
[----:B------:R-:W-:-:S13]  /*00c0*/  ISETP.GE.U32.AND.EX P6, PT, RZ, UR7, PT, P6 ;  /* 0x00000007ff007c0c */ /* 0x000fda000bfc6160 */
[----:B0-----:R-:W2:Y:S01]  /*00d0*/  @!P6 LDG.E.CONSTANT R15, desc[UR4][R6.64] ;  /* 0x00000004060fe981 */ /* 0x001ea2000c1e9900 */
[C---:B------:R-:W-:Y:S02]  /*00e0*/  VIADD R11, R10.reuse, 0x500 ;  /* 0x000005000a0b7836 */ /* 0x040fe40000000000 */
[C---:B------:R-:W-:Y:S02]  /*00f0*/  VIADD R13, R10.reuse, 0x600 ;  /* 0x000006000a0d7836 */ /* 0x040fe40000000000 */
[C---:B------:R-:W-:Y:S01]  /*0100*/  VIADD R14, R10.reuse, 0x700 ;  /* 0x000007000a0e7836 */ /* 0x040fe20000000000 */
[----:B------:R-:W-:Y:S01]  /*0110*/  ISETP.GE.U32.AND P2, PT, R11, UR6, PT ;  /* 0x000000060b007c0c */ /* 0x000fe2000bf46070 */
[C---:B------:R-:W-:Y:S01]  /*0120*/  VIADD R16, R10.reuse, 0x100 ;  /* 0x000001000a107836 */ /* 0x040fe20000000000 */
[----:B------:R-:W-:Y:S01]  /*0130*/  ISETP.GE.U32.AND P0, PT, R13, UR6, PT ;  /* 0x000000060d007c0c */ /* 0x000fe2000bf06070 */
[----:B------:R-:W-:Y:S01]  /*0140*/  VIADD R17, R10, 0x200 ;  /* 0x000002000a117836 */ /* 0x000fe20000000000 */
[----:B------:R-:W-:-:S02]  /*0150*/  ISETP.GE.U32.AND.EX P2, PT, RZ, UR7, PT, P2 ;  /* 0x00000007ff007c0c */ /* 0x000fc4000bf46120 */
[----:B------:R-:W-:Y:S02]  /*0160*/  ISETP.GE.U32.AND.EX P0, PT, RZ, UR7, PT, P0 ;  /* 0x00000007ff007c0c */ /* 0x000fe4000bf06100 */
[----:B------:R-:W-:Y:S02]  /*0170*/  ISETP.GE.U32.AND P1, PT, R14, UR6, PT ;  /* 0x000000060e007c0c */ /* 0x000fe4000bf26070 */
[----:B------:R-:W-:Y:S01]  /*0180*/  ISETP.GE.U32.AND P4, PT, R16, UR6, PT ;  /* 0x0000000610007c0c */ /* 0x000fe2000bf86070 */
[----:B------:R-:W-:Y:S01]  /*0190*/  VIADD R16, R10, 0x300 ;  /* 0x000003000a107836 */ /* 0x000fe20000000000 */
[----:B------:R-:W-:Y:S02]  /*01a0*/  ISETP.GE.U32.AND.EX P1, PT, RZ, UR7, PT, P1 ;  /* 0x00000007ff007c0c */ /* 0x000fe4000bf26110 */
[----:B------:R-:W-:Y:S02]  /*01b0*/  ISETP.GE.U32.AND P5, PT, R17, UR6, PT ;  /* 0x0000000611007c0c */ /* 0x000fe4000bfa6070 */
[----:B------:R-:W-:Y:S01]  /*01c0*/  ISETP.GE.U32.AND.EX P4, PT, RZ, UR7, PT, P4 ;  /* 0x00000007ff007c0c */ /* 0x000fe2000bf86140 */
[----:B------:R-:W0:Y:S01]  /*01d0*/  @!P2 LDC.64 R2, c[0x0][0x380] ;  /* 0x0000e000ff02ab82 */ /* 0x000e220000000a00 */
[----:B------:R-:W-:-:S07]  /*01e0*/  ISETP.GE.U32.AND.EX P5, PT, RZ, UR7, PT, P5 ;  /* 0x00000007ff007c0c */ /* 0x000fce000bfa6150 */
[----:B------:R-:W1:Y:S08]  /*01f0*/  @!P0 LDC.64 R4, c[0x0][0x380] ;  /* 0x0000e000ff048b82 */ /* 0x000e700000000a00 */
[----:B------:R-:W3:Y:S01]  /*0200*/  @!P1 LDC.64 R8, c[0x0][0x380] ;  /* 0x0000e000ff089b82 */ /* 0x000ee20000000a00 */
[----:B0-----:R-:W-:-:S04]  /*0210*/  @!P2 LEA R2, P3, R11, R2, 0x2 ;  /* 0x000000020b02a211 */ /* 0x001fc800078610ff */
[----:B------:R-:W-:Y:S01]  /*0220*/  @!P2 LEA.HI.X R3, R11, R3, RZ, 0x2, P3 ;  /* 0x000000030b03a211 */ /* 0x000fe200018f14ff */
[----:B------:R-:W-:Y:S01]  /*0230*/  VIADD R11, R10, 0x400 ;  /* 0x000004000a0b7836 */ /* 0x000fe20000000000 */
[----:B------:R-:W-:-:S04]  /*0240*/  ISETP.GE.U32.AND P3, PT, R16, UR6, PT ;  /* 0x0000000610007c0c */ /* 0x000fc8000bf66070 */
[----:B------:R-:W-:Y:S01]  /*0250*/  ISETP.GE.U32.AND.EX P3, PT, RZ, UR7, PT, P3 ;  /* 0x00000007ff007c0c */ /* 0x000fe2000bf66130 */
[----:B------:R0:W5:-:S12]  /*0260*/  @!P2 LDG.E.CONSTANT R3, desc[UR4][R2.64] ;  /* 0x000000040203a981 */ /* 0x000158000c1e9900 */
[----:B------:R-:W4:Y:S01]  /*0270*/  @!P3 LDG.E.CONSTANT R17, desc[UR4][R6.64+0xc00] ;  /* 0x000c00040611b981 */ /* 0x000f22000c1e9900 */
[----:B--2---:R-:W-:Y:S01]  /*0280*/  @!P6 FADD R0, RZ, R15 ;  /* 0x0000000fff00e221 */ /* 0x004fe20000000000 */
[C---:B-1----:R-:W-:Y:S02]  /*0290*/  @!P0 LEA R4, P6, R13.reuse, R4, 0x2 ;  /* 0x000000040d048211 */ /* 0x042fe400078c10ff */
[----:B------:R-:W2:Y:S02]  /*02a0*/  @!P5 LDG.E.CONSTANT R15, desc[UR4][R6.64+0x800] ;  /* 0x00080004060fd981 */ /* 0x000ea4000c1e9900 */
[----:B------:R-:W-:Y:S02]  /*02b0*/  @!P0 LEA.HI.X R5, R13, R5, RZ, 0x2, P6 ;  /* 0x000000050d058211 */ /* 0x000fe400030f14ff */
[C---:B---3--:R-:W-:Y:S01]  /*02c0*/  @!P1 LEA R8, P6, R14.reuse, R8, 0x2 ;  /* 0x000000080e089211 */ /* 0x048fe200078c10ff */
[----:B------:R-:W3:Y:S03]  /*02d0*/  @!P4 LDG.E.CONSTANT R13, desc[UR4][R6.64+0x400] ;  /* 0x00040004060dc981 */ /* 0x000ee6000c1e9900 */
[----:B------:R-:W-:Y:S01]  /*02e0*/  @!P1 LEA.HI.X R9, R14, R9, RZ, 0x2, P6 ;  /* 0x000000090e099211 */ /* 0x000fe200030f14ff */
[----:B------:R-:W5:Y:S01]  /*02f0*/  @!P0 LDG.E.CONSTANT R5, desc[UR4][R4.64] ;  /* 0x0000000404058981 */ /* 0x000f62000c1e9900 */
[----:B------:R-:W-:-:S04]  /*0300*/  ISETP.GE.U32.AND P6, PT, R11, UR6, PT ;  /* 0x000000060b007c0c */ /* 0x000fc8000bfc6070 */
[----:B------:R-:W-:Y:S01]  /*0310*/  ISETP.GE.U32.AND.EX P6, PT, RZ, UR7, PT, P6 ;  /* 0x00000007ff007c0c */ /* 0x000fe2000bfc6160 */
[----:B------:R-:W5:-:S12]  /*0320*/  @!P1 LDG.E.CONSTANT R9, desc[UR4][R8.64] ;  /* 0x0000000408099981 */ /* 0x000f58000c1e9900 */
[----:B------:R-:W5:Y:S01]  /*0330*/  @!P6 LDG.E.CONSTANT R19, desc[UR4][R6.64+0x1000] ;  /* 0x001000040613e981 */ /* 0x000f62000c1e9900 */
[----:B------:R-:W1:Y:S01]  /*0340*/  LDC R11, c[0x0][0x370] ;  /* 0x0000dc00ff0b7b82 */ /* 0x000e620000000800 */
[----:B------:R-:W-:Y:S01]  /*0350*/  BSSY.RECONVERGENT B0, `(.L_x_0) ;  /* 0x0000043000007945 */ /* 0x000fe20003800200 */
[----:B-1----:R-:W-:Y:S01]  /*0360*/  IMAD R10, R11, 0x800, R10 ;  /* 0x000008000b0a7824 */ /* 0x002fe200078e020a */
[----:B0-----:R-:W-:Y:S01]  /*0370*/  LOP3.LUT R2, R12, 0x1f, RZ, 0xc0, !PT ;  /* 0x0000001f0c027812 */ /* 0x001fe200078ec0ff */
[----:B---3--:R-:W-:-:S04]  /*0380*/  @!P4 FADD R0, R0, R13 ;  /* 0x0000000d0000c221 */ /* 0x008fc80000000000 */
[----:B--2---:R-:W-:-:S04]  /*0390*/  @!P5 FADD R0, R0, R15 ;  /* 0x0000000f0000d221 */ /* 0x004fc80000000000 */
[----:B----4-:R-:W-:Y:S01]  /*03a0*/  @!P3 FADD R0, R0, R17 ;  /* 0x000000110000b221 */ /* 0x010fe20000000000 */
[----:B------:R-:W-:-:S03]  /*03b0*/  ISETP.GE.U32.AND P3, PT, R10, UR6, PT ;  /* 0x000000060a007c0c */ /* 0x000fc6000bf66070 */
[----:B-----5:R-:W-:-:S04]  /*03c0*/  @!P6 FADD R0, R0, R19 ;  /* 0x000000130000e221 */ /* 0x020fc80000000000 */
[----:B------:R-:W-:Y:S01]  /*03d0*/  @!P2 FADD R0, R0, R3 ;  /* 0x000000030000a221 */ /* 0x000fe20000000000 */
[----:B------:R-:W-:-:S03]  /*03e0*/  ISETP.GE.U32.AND.EX P2, PT, RZ, UR7, PT, P3 ;  /* 0x00000007ff007c0c */ /* 0x000fc6000bf46130 */
[----:B------:R-:W-:-:S04]  /*03f0*/  @!P0 FADD R0, R0, R5 ;  /* 0x0000000500008221 */ /* 0x000fc80000000000 */
[----:B------:R-:W-:-:S06]  /*0400*/  @!P1 FADD R0, R0, R9 ;  /* 0x0000000900009221 */ /* 0x000fcc0000000000 */
[----:B------:R-:W-:Y:S05]  /*0410*/  @P2 BRA `(.L_x_1) ;  /* 0x0000000000d82947 */ /* 0x000fea0003800000 */
.L_x_5:
[----:B------:R-:W0:Y:S01]  /*0420*/  LDCU.64 UR6, c[0x0][0x390] ;  /* 0x00007200ff0677ac */ /* 0x000e220008000a00 */
[----:B------:R-:W-:Y:S01]  /*0430*/  BSSY.RECONVERGENT B1, `(.L_x_2) ;  /* 0x0000030000017945 */ /* 0x000fe20003800200 */
[----:B0-----:R-:W-:Y:S02]  /*0440*/  IMAD.U32 R13, RZ, RZ, UR6 ;  /* 0x00000006ff0d7e24 */ /* 0x001fe4000f8e00ff */
[----:B------:R-:W-:-:S03]  /*0450*/  IMAD.U32 R14, RZ, RZ, UR7 ;  /* 0x00000007ff0e7e24 */ /* 0x000fc6000f8e00ff */
[----:B------:R-:W-:-:S04]  /*0460*/  ISETP.GE.U32.AND P0, PT, R10, R13, PT ;  /* 0x0000000d0a00720c */ /* 0x000fc80003f06070 */
[----:B------:R-:W-:-:S13]  /*0470*/  ISETP.GE.U32.AND.EX P0, PT, RZ, R14, PT, P0 ;  /* 0x0000000eff00720c */ /* 0x000fda0003f06100 */
[----:B------:R-:W-:Y:S05]  /*0480*/  @P0 BRA `(.L_x_3) ;  /* 0x0000000000a80947 */ /* 0x000fea0003800000 */
[----:B------:R-:W0:Y:S01]  /*0490*/  LDC.64 R4, c[0x0][0x380] ;  /* 0x0000e000ff047b82 */ /* 0x000e220000000a00 */
[----:B------:R-:W-:Y:S01]  /*04a0*/  PLOP3.LUT P0, PT, PT, PT, PT, 0x80, 0x8 ;  /* 0x000000000008781c */ /* 0x000fe20003f0f070 */
[----:B------:R-:W-:Y:S02]  /*04b0*/  IMAD.MOV.U32 R3, RZ, RZ, 0x100 ;  /* 0x00000100ff037424 */ /* 0x000fe400078e00ff */
[----:B------:R-:W-:Y:S02]  /*04c0*/  IMAD.MOV.U32 R8, RZ, RZ, R10 ;  /* 0x000000ffff087224 */ /* 0x000fe400078e000a */
[----:B------:R-:W-:-:S08]  /*04d0*/  IMAD.MOV.U32 R9, RZ, RZ, RZ ;  /* 0x000000ffff097224 */ /* 0x000fd000078e00ff */
.L_x_4:
[----:B0-----:R-:W-:-:S04]  /*04e0*/  LEA R6, P1, R8, R4, 0x2 ;  /* 0x0000000408067211 */ /* 0x001fc800078210ff */
[----:B------:R-:W-:-:S06]  /*04f0*/  LEA.HI.X R7, R8, R5, R9, 0x2, P1 ;  /* 0x0000000508077211 */ /* 0x000fcc00008f1409 */
[----:B------:R-:W2:Y:S01]  /*0500*/  LDG.E.CONSTANT R7, desc[UR4][R6.64] ;  /* 0x0000000406077981 */ /* 0x000ea2000c1e9900 */
[----:B------:R-:W-:Y:S02]  /*0510*/  IMAD.IADD R3, R3, 0x1, R10 ;  /* 0x0000000103037824 */ /* 0x000fe400078e020a */
[----:B------:R-:W-:Y:S02]  /*0520*/  IMAD.U32 R13, RZ, RZ, UR8 ;  /* 0x00000008ff0d7e24 */ /* 0x000fe4000f8e00ff */
[----:B------:R-:W-:-:S03]  /*0530*/  IMAD.U32 R14, RZ, RZ, UR9 ;  /* 0x00000009ff0e7e24 */ /* 0x000fc6000f8e00ff */
[----:B------:R-:W-:-:S04]  /*0540*/  ISETP.GE.U32.AND P1, PT, R3, R13, PT ;  /* 0x0000000d0300720c */ /* 0x000fc80003f26070 */
[----:B------:R-:W-:Y:S01]  /*0550*/  ISETP.GE.U32.AND.EX P1, PT, RZ, R14, PT, P1 ;  /* 0x0000000eff00720c */ /* 0x000fe20003f26110 */
[----:B--2---:R-:W-:-:S12]  /*0560*/  FADD R0, R7, R0 ;  /* 0x0000000007007221 */ /* 0x004fd80000000000 */
[----:B------:R-:W-:Y:S05]  /*0570*/  @P1 BRA `(.L_x_3) ;  /* 0x00000000006c1947 */ /* 0x000fea0003800000 */
[----:B------:R-:W-:-:S04]  /*0580*/  LEA R6, P1, R3, R4, 0x2 ;  /* 0x0000000403067211 */ /* 0x000fc800078210ff */
[----:B------:R-:W-:-:S06]  /*0590*/  LEA.HI.X R7, R3, R5, RZ, 0x2, P1 ;  /* 0x0000000503077211 */ /* 0x000fcc00008f14ff */
[----:B------:R-:W2:Y:S01]  /*05a0*/  LDG.E.CONSTANT R7, desc[UR4][R6.64] ;  /* 0x0000000406077981 */ /* 0x000ea2000c1e9900 */
[----:B------:R-:W-:-:S05]  /*05b0*/  VIADD R8, R3, 0x100 ;  /* 0x0000010003087836 */ /* 0x000fca0000000000 */
        /* <DEDUP_REMOVED lines=15> */
[----:B------:R-:W-:Y:S01]  /*06b0*/  VIADD R8, R3, 0x300 ;  /* 0x0000030003087836 */ /* 0x000fe20000000000 */
[----:B------:R-:W-:Y:S01]  /*06c0*/  PLOP3.LUT P2, PT, P0, PT, PT, 0x80, 0x8 ;  /* 0x000000000008781c */ /* 0x000fe2000074f070 */
[----:B------:R-:W-:Y:S01]  /*06d0*/  IMAD.MOV.U32 R3, RZ, RZ, 0x500 ;  /* 0x00000500ff037424 */ /* 0x000fe200078e00ff */
[----:B------:R-:W-:Y:S02]  /*06e0*/  PLOP3.LUT P0, PT, PT, PT, PT, 0x8, 0x80 ;  /* 0x000000000080781c */ /* 0x000fe40003f0e170 */
[----:B------:R-:W-:-:S04]  /*06f0*/  ISETP.LT.U32.AND P1, PT, R8, R13, PT ;  /* 0x0000000d0800720c */ /* 0x000fc80003f21070 */
[----:B------:R-:W-:Y:S01]  /*0700*/  ISETP.LT.U32.AND.EX P1, PT, RZ, R14, PT, P1 ;  /* 0x0000000eff00720c */ /* 0x000fe20003f21110 */
[----:B--2---:R-:W-:-:S12]  /*0710*/  FADD R0, R0, R7 ;  /* 0x0000000700007221 */ /* 0x004fd80000000000 */
[----:B------:R-:W-:Y:S05]  /*0720*/  @P2 BRA P1, `(.L_x_4) ;  /* 0xfffffffc006c2947 */ /* 0x000fea000083ffff */
.L_x_3:
[----:B------:R-:W-:Y:S05]  /*0730*/  BSYNC.RECONVERGENT B1 ;  /* 0x0000000000017941 */ /* 0x000fea0003800200 */
.L_x_2:
[----:B------:R-:W-:-:S05]  /*0740*/  IMAD R10, R11, 0x800, R10 ;  /* 0x000008000b0a7824 */ /* 0x000fca00078e020a */
[----:B------:R-:W-:-:S04]  /*0750*/  ISETP.GE.U32.AND P0, PT, R10, R13, PT ;  /* 0x0000000d0a00720c */ /* 0x000fc80003f06070 */
[----:B------:R-:W-:-:S13]  /*0760*/  ISETP.GE.U32.AND.EX P0, PT, RZ, R14, PT, P0 ;  /* 0x0000000eff00720c */ /* 0x000fda0003f06100 */
[----:B------:R-:W-:Y:S05]  /*0770*/  @!P0 BRA `(.L_x_5) ;  /* 0xfffffffc00288947 */ /* 0x000fea000383ffff */
.L_x_1:
[----:B------:R-:W-:Y:S05]  /*0780*/  BSYNC.RECONVERGENT B0 ;  /* 0x0000000000007941 */ /* 0x000fea0003800200 */
.L_x_0:
[----:B------:R-:W0:Y:S01]  /*0790*/  SHFL.DOWN PT, R3, R0, 0x10, 0x1f ;  /* 0x0a001f0000037f89 */ /* 0x000e2200000e0000 */
[----:B------:R-:W-:Y:S02]  /*07a0*/  ISETP.NE.AND P0, PT, R2, RZ, PT ;  /* 0x000000ff0200720c */ /* 0x000fe40003f05270 */
[----:B------:R-:W-:-:S11]  /*07b0*/  ISETP.GT.U32.AND P1, PT, R12, 0x1f, PT ;  /* 0x0000001f0c00780c */ /* 0x000fd60003f24070 */
[----:B------:R-:W1:Y:S01]  /*07c0*/  @!P0 S2R R9, SR_CgaCtaId ;  /* 0x0000000000098919 */ /* 0x000e620000008800 */
[----:B------:R-:W-:Y:S01]  /*07d0*/  @!P0 MOV R8, 0x400 ;  /* 0x0000040000088802 */ /* 0x000fe20000000f00 */
[----:B0-----:R-:W-:Y:S01]  /*07e0*/  FADD R3, R3, R0 ;  /* 0x0000000003037221 */ /* 0x001fe20000000000 */
[----:B------:R-:W-:-:S04]  /*07f0*/  @!P0 SHF.R.U32.HI R0, RZ, 0x3, R12 ;  /* 0x00000003ff008819 */ /* 0x000fc8000001160c */
[----:B------:R-:W0:Y:S01]  /*0800*/  SHFL.DOWN PT, R4, R3, 0x8, 0x1f ;  /* 0x09001f0003047f89 */ /* 0x000e2200000e0000 */
[----:B------:R-:W-:Y:S01]  /*0810*/  @!P0 LOP3.LUT R0, R0, 0x7c, RZ, 0xc0, !PT ;  /* 0x0000007c00008812 */ /* 0x000fe200078ec0ff */
[----:B0-----:R-:W-:Y:S01]  /*0820*/  FADD R4, R3, R4 ;  /* 0x0000000403047221 */ /* 0x001fe20000000000 */
[----:B-1----:R-:W-:-:S04]  /*0830*/  @!P0 LEA R3, R9, R8, 0x18 ;  /* 0x0000000809038211 */ /* 0x002fc800078ec0ff */
[----:B------:R-:W0:Y:S01]  /*0840*/  SHFL.DOWN PT, R5, R4, 0x4, 0x1f ;  /* 0x08801f0004057f89 */ /* 0x000e2200000e0000 */
[----:B------:R-:W-:Y:S02]  /*0850*/  @!P0 IMAD.IADD R0, R0, 0x1, R3 ;  /* 0x0000000100008824 */ /* 0x000fe400078e0203 */
[----:B0-----:R-:W-:-:S05]  /*0860*/  FADD R5, R4, R5 ;  /* 0x0000000504057221 */ /* 0x001fca0000000000 */
[----:B------:R-:W0:Y:S02]  /*0870*/  SHFL.DOWN PT, R6, R5, 0x2, 0x1f ;  /* 0x08401f0005067f89 */ /* 0x000e2400000e0000 */
[----:B0-----:R-:W-:-:S05]  /*0880*/  FADD R6, R5, R6 ;  /* 0x0000000605067221 */ /* 0x001fca0000000000 */
[----:B------:R-:W0:Y:S02]  /*0890*/  SHFL.DOWN PT, R7, R6, 0x1, 0x1f ;  /* 0x08201f0006077f89 */ /* 0x000e2400000e0000 */
[----:B0-----:R-:W-:-:S05]  /*08a0*/  FADD R7, R6, R7 ;  /* 0x0000000706077221 */ /* 0x001fca0000000000 */
[----:B------:R0:W-:Y:S01]  /*08b0*/  @!P0 STS [R0], R7 ;  /* 0x0000000700008388 */ /* 0x0001e20000000800 */
[----:B------:R-:W-:Y:S06]  /*08c0*/  BAR.SYNC.DEFER_BLOCKING 0x0 ;  /* 0x0000000000007b1d */ /* 0x000fec0000010000 */
[----:B------:R-:W-:Y:S05]  /*08d0*/  @P1 EXIT ;  /* 0x000000000000194d */ /* 0x000fea0003800000 */
[----:B------:R-:W-:-:S13]  /*08e0*/  ISETP.GT.U32.AND P1, PT, R2, 0x7, PT ;  /* 0x000000070200780c */ /* 0x000fda0003f24070 */
[----:B------:R-:W1:Y:S01]  /*08f0*/  @!P1 S2R R3, SR_CgaCtaId ;  /* 0x0000000000039919 */ /* 0x000e620000008800 */
[----:B0-----:R-:W-:-:S04]  /*0900*/  @!P1 MOV R0, 0x400 ;  /* 0x0000040000009802 */ /* 0x001fc80000000f00 */
[----:B-1----:R-:W-:Y:S01]  /*0910*/  @!P1 LEA R3, R3, R0, 0x18 ;  /* 0x0000000003039211 */ /* 0x002fe200078ec0ff */
[----:B------:R-:W-:-:S04]  /*0920*/  IMAD.MOV.U32 R0, RZ, RZ, RZ ;  /* 0x000000ffff007224 */ /* 0x000fc800078e00ff */
[----:B------:R-:W-:-:S05]  /*0930*/  @!P1 IMAD R2, R2, 0x4, R3 ;  /* 0x0000000402029824 */ /* 0x000fca00078e0203 */
[----:B------:R-:W0:Y:S04]  /*0940*/  @!P1 LDS R0, [R2] ;  /* 0x0000000002009984 */ /* 0x000e280000000800 */
[----:B0-----:R-:W0:Y:S02]  /*0950*/  SHFL.DOWN PT, R3, R0, 0x4, 0x1f ;  /* 0x08801f0000037f89 */ /* 0x001e2400000e0000 */
[----:B0-----:R-:W-:-:S05]  /*0960*/  FADD R3, R3, R0 ;  /* 0x0000000003037221 */ /* 0x001fca0000000000 */
[----:B------:R-:W0:Y:S02]  /*0970*/  SHFL.DOWN PT, R4, R3, 0x2, 0x1f ;  /* 0x08401f0003047f89 */ /* 0x000e2400000e0000 */
[----:B0-----:R-:W-:-:S05]  /*0980*/  FADD R4, R3, R4 ;  /* 0x0000000403047221 */ /* 0x001fca0000000000 */
[----:B------:R0:W1:Y:S01]  /*0990*/  SHFL.DOWN PT, R5, R4, 0x1, 0x1f ;  /* 0x08201f0004057f89 */ /* 0x00006200000e0000 */
[----:B------:R-:W-:Y:S05]  /*09a0*/  @P0 EXIT ;  /* 0x000000000000094d */ /* 0x000fea0003800000 */
[----:B------:R-:W2:Y:S01]  /*09b0*/  LDC.64 R2, c[0x0][0x388] ;  /* 0x0000e200ff027b82 */ /* 0x000ea20000000a00 */
[----:B-1----:R-:W-:-:S05]  /*09c0*/  FADD R5, R4, R5 ;  /* 0x0000000504057221 */ /* 0x002fca0000000000 */
[----:B--2---:R-:W-:Y:S01]  /*09d0*/  REDG.E.ADD.F32.FTZ.RN.STRONG.GPU desc[UR4][R2.64], R5 ;  /* 0x00000005020079a6 */ /* 0x004fe2000c12f304 */
[----:B------:R-:W-:Y:S05]  /*09e0*/  EXIT ;  /* 0x000000000000794d */ /* 0x000fea0003800000 */
.L_x_6:
[----:B------:R-:W-:-:S00]  /*09f0*/  BRA `(.L_x_6) ;  /* 0xfffffffc00fc7947 */ /* 0x000fc0000383ffff */
[----:B------:R-:W-:-:S00]  /*0a00*/  NOP ;  /* 0x0000000000007918 */ /* 0x000fc00000000000 */
[----:B------:R-:W-:-:S00]  /*0a10*/  NOP ;  /* 0x0000000000007918 */ /* 0x000fc00000000000 */
[----:B------:R-:W-:-:S00]  /*0a20*/  NOP ;  /* 0x0000000000007918 */ /* 0x000fc00000000000 */
[----:B------:R-:W-:-:S00]  /*0a30*/  NOP ;  /* 0x0000000000007918 */ /* 0x000fc00000000000 */
[----:B------:R-:W-:-:S00]  /*0a40*/  NOP ;  /* 0x0000000000007918 */ /* 0x000fc00000000000 */
[----:B------:R-:W-:-:S00]  /*0a50*/  NOP ;  /* 0x0000000000007918 */ /* 0x000fc00000000000 */
[----:B------:R-:W-:-:S00]  /*0a60*/  NOP ;  /* 0x0000000000007918 */ /* 0x000fc00000000000 */
[----:B------:R-:W-:-:S00]  /*0a70*/  NOP ;  /* 0x0000000000007918 */ /* 0x000fc00000000000 */
.L_x_7:


//--------------------- .nv.shared._Z16reduction_kernelILi256ELi8EEvPKfPfm --------------------------
	.section	.nv.shared._Z16reduction_kernelILi256ELi8EEvPKfPfm,"aw",@nobits
	.sectionflags	@""
	.align	4
.nv.shared._Z16reduction_kernelILi256ELi8EEvPKfPfm:
	.zero		1056


//--------------------- .nv.shared.reserved.0     --------------------------
	.section	.nv.shared.reserved.0,"aw",@nobits
	.weak		__nv_reservedSMEM_offset_0_alias
	.size		__nv_reservedSMEM_offset_0_alias, 0, 64
	.other		__nv_reservedSMEM_offset_0_alias,@"STO_CUDA_RESERVED_SHARED STV_DEFAULT"
__nv_reservedSMEM_offset_0_alias:
	.zero		0
	.zero		64


//--------------------- .nv.constant0._Z16reduction_kernelILi256ELi8EEvPKfPfm --------------------------
	.section	.nv.constant0._Z16reduction_kernelILi256ELi8EEvPKfPfm,"a",@progbits
	.sectionflags	@""
	.align	4
.nv.constant0._Z16reduction_kernelILi256ELi8EEvPKfPfm:
	.zero		920


//--------------------- SYMBOLS --------------------------

	.type		.nv.reservedSmem.offset0,@object
	.size		.nv.reservedSmem.offset0,0x4
	.type		.nv.reservedSmem.cap,@object
	.size		.nv.reservedSmem.cap,0x4
